//
// Generated by NVIDIA NVVM Compiler
//
// Compiler Build ID: CL-36424714
// Cuda compilation tools, release 13.0, V13.0.88
// Based on NVVM 20.0.0
//

.version 9.0
.target sm_100
.address_size 64

	// .globl	_Z6kernelPf
.global .align 4 .b8 __cudart_i2opi_f[24] = {65, 144, 67, 60, 153, 149, 98, 219, 192, 221, 52, 245, 209, 87, 39, 252, 41, 21, 68, 78, 110, 131, 249, 162};

.visible .entry _Z6kernelPf(
	.param .u64 .ptr .align 1 _Z6kernelPf_param_0
)
{
	.local .align 4 .b8 	__local_depot0[28];
	.reg .b64 	%SP;
	.reg .b64 	%SPL;
	.reg .pred 	%p<9>;
	.reg .b32 	%r<45>;
	.reg .b32 	%f<30>;
	.reg .b64 	%rd<25>;
	.reg .b64 	%fd<3>;

	mov.u64 	%SPL, __local_depot0;
	ld.param.u64 	%rd9, [_Z6kernelPf_param_0];
	add.u64 	%rd1, %SPL, 0;
	mov.u32 	%r16, %ctaid.x;
	mov.u32 	%r17, %ntid.x;
	mov.u32 	%r18, %tid.x;
	mad.lo.s32 	%r1, %r16, %r17, %r18;
	cvt.rn.f32.s32 	%f7, %r1;
	mul.f32 	%f8, %f7, 0f40490FDB;
	mul.f32 	%f1, %f8, 0f37000000;
	mul.f32 	%f9, %f1, 0f3F22F983;
	cvt.rni.s32.f32 	%r44, %f9;
	cvt.rn.f32.s32 	%f10, %r44;
	fma.rn.f32 	%f11, %f10, 0fBFC90FDA, %f1;
	fma.rn.f32 	%f12, %f10, 0fB3A22168, %f11;
	fma.rn.f32 	%f29, %f10, 0fA7C234C5, %f12;
	abs.f32 	%f3, %f1;
	setp.ltu.f32 	%p1, %f3, 0f47CE4780;
	@%p1 bra 	$L__BB0_8;
	setp.neu.f32 	%p2, %f3, 0f7F800000;
	@%p2 bra 	$L__BB0_3;
	mov.f32 	%f15, 0f00000000;
	mul.rn.f32 	%f29, %f1, %f15;
	mov.b32 	%r44, 0;
	bra.uni 	$L__BB0_8;
$L__BB0_3:
	mov.b32 	%r3, %f1;
	shl.b32 	%r20, %r3, 8;
	or.b32  	%r4, %r20, -2147483648;
	mov.b64 	%rd24, 0;
	mov.b32 	%r41, 0;
	mov.u64 	%rd22, __cudart_i2opi_f;
	mov.u64 	%rd23, %rd1;
$L__BB0_4:
	.pragma "nounroll";
	ld.global.nc.u32 	%r21, [%rd22];
	mad.wide.u32 	%rd13, %r21, %r4, %rd24;
	shr.u64 	%rd24, %rd13, 32;
	st.local.u32 	[%rd23], %rd13;
	add.s32 	%r41, %r41, 1;
	add.s64 	%rd23, %rd23, 4;
	add.s64 	%rd22, %rd22, 4;
	setp.ne.s32 	%p3, %r41, 6;
	@%p3 bra 	$L__BB0_4;
	shr.u32 	%r22, %r3, 23;
	st.local.u32 	[%rd1+24], %rd24;
	and.b32  	%r7, %r22, 31;
	and.b32  	%r23, %r22, 224;
	add.s32 	%r24, %r23, -128;
	shr.u32 	%r25, %r24, 5;
	mul.wide.u32 	%rd14, %r25, 4;
	sub.s64 	%rd8, %rd1, %rd14;
	ld.local.u32 	%r42, [%rd8+24];
	ld.local.u32 	%r43, [%rd8+20];
	setp.eq.s32 	%p4, %r7, 0;
	@%p4 bra 	$L__BB0_7;
	shf.l.wrap.b32 	%r42, %r43, %r42, %r7;
	ld.local.u32 	%r26, [%rd8+16];
	shf.l.wrap.b32 	%r43, %r26, %r43, %r7;
$L__BB0_7:
	shr.u32 	%r27, %r42, 30;
	shf.l.wrap.b32 	%r28, %r43, %r42, 2;
	shl.b32 	%r29, %r43, 2;
	shr.u32 	%r30, %r28, 31;
	add.s32 	%r31, %r30, %r27;
	neg.s32 	%r32, %r31;
	setp.lt.s32 	%p5, %r3, 0;
	selp.b32 	%r44, %r32, %r31, %p5;
	xor.b32  	%r33, %r28, %r3;
	shr.s32 	%r34, %r28, 31;
	xor.b32  	%r35, %r34, %r28;
	xor.b32  	%r36, %r34, %r29;
	cvt.u64.u32 	%rd15, %r35;
	shl.b64 	%rd16, %rd15, 32;
	cvt.u64.u32 	%rd17, %r36;
	or.b64  	%rd18, %rd16, %rd17;
	cvt.rn.f64.s64 	%fd1, %rd18;
	mul.f64 	%fd2, %fd1, 0d3BF921FB54442D19;
	cvt.rn.f32.f64 	%f13, %fd2;
	neg.f32 	%f14, %f13;
	setp.lt.s32 	%p6, %r33, 0;
	selp.f32 	%f29, %f14, %f13, %p6;
$L__BB0_8:
	cvta.to.global.u64 	%rd19, %rd9;
	add.s32 	%r38, %r44, 1;
	mul.rn.f32 	%f16, %f29, %f29;
	and.b32  	%r39, %r44, 1;
	setp.eq.b32 	%p7, %r39, 1;
	selp.f32 	%f17, %f29, 0f3F800000, %p7;
	fma.rn.f32 	%f18, %f16, %f17, 0f00000000;
	fma.rn.f32 	%f19, %f16, 0f37CBAC00, 0fBAB607ED;
	selp.f32 	%f20, 0fB94D4153, %f19, %p7;
	selp.f32 	%f21, 0f3C0885E4, 0f3D2AAABB, %p7;
	fma.rn.f32 	%f22, %f20, %f16, %f21;
	selp.f32 	%f23, 0fBE2AAAA8, 0fBEFFFFFF, %p7;
	fma.rn.f32 	%f24, %f22, %f16, %f23;
	fma.rn.f32 	%f25, %f24, %f18, %f17;
	and.b32  	%r40, %r38, 2;
	setp.eq.s32 	%p8, %r40, 0;
	mov.f32 	%f26, 0f00000000;
	sub.f32 	%f27, %f26, %f25;
	selp.f32 	%f28, %f25, %f27, %p8;
	mul.wide.s32 	%rd20, %r1, 4;
	add.s64 	%rd21, %rd19, %rd20;
	st.global.f32 	[%rd21], %f28;
	ret;

}


// ===== COMPILED SASS (sm_100) =====

	.target	sm_100

	.elftype	@"ET_EXEC"


//--------------------- .note.nv.tkinfo           --------------------------
	.section	.note.nv.tkinfo,"",@"SHT_NOTE"
	.sectionflags	@"SHF_NOTE_NV_TKINFO"
	.tkinfo
        /*0018*/ 	.word	0x00000002
        /*0030*/ 	.string	""
        /*0030*/ 	.string	"ptxas"
        /*0030*/ 	.string	"Cuda compilation tools, release 13.0, V13.0.88"
        /*0030*/ 	.string	"Build cuda_13.0.r13.0/compiler.36424714_0"
        /*0030*/ 	.string	"-arch sm_100 -m 64 "



//--------------------- .note.nv.cuinfo           --------------------------
	.section	.note.nv.cuinfo,"",@"SHT_NOTE"
	.sectionflags	@"SHF_NOTE_NV_CUINFO"
        /*0018*/ 	.short	0x0002
        /*001a*/ 	.short	0x0064
        /*001c*/ 	.short	0x0082
	.zero		2


//--------------------- .nv.info                  --------------------------
	.section	.nv.info,"",@"SHT_CUDA_INFO"
	.align	4


	//----- nvinfo : EIATTR_REGCOUNT
	.align		4
        /*0000*/ 	.byte	0x04, 0x2f
        /*0002*/ 	.short	(.L_2 - .L_1)
	.align		4
.L_1:
        /*0004*/ 	.word	index@(_Z6kernelPf)
        /*0008*/ 	.word	0x00000012


	//----- nvinfo : EIATTR_FRAME_SIZE
	.align		4
.L_2:
        /*000c*/ 	.byte	0x04, 0x11
        /*000e*/ 	.short	(.L_4 - .L_3)
	.align		4
.L_3:
        /*0010*/ 	.word	index@(_Z6kernelPf)
        /*0014*/ 	.word	0x00000000


	//----- nvinfo : EIATTR_MIN_STACK_SIZE
	.align		4
.L_4:
        /*0018*/ 	.byte	0x04, 0x12
        /*001a*/ 	.short	(.L_6 - .L_5)
	.align		4
.L_5:
        /*001c*/ 	.word	index@(_Z6kernelPf)
        /*0020*/ 	.word	0x00000000
.L_6:


//--------------------- .nv.compat                --------------------------
	.section	.nv.compat,"",@"SHT_CUDA_COMPAT_INFO"
	.align	4
        /*0000*/ 	.byte	0x02, 0x09, 0x00, 0x00, 0x02, 0x02, 0x01, 0x00, 0x02, 0x05, 0x05, 0x00, 0x03, 0x07, 0x01, 0x01
        /*0010*/ 	.byte	0x02, 0x03, 0x00, 0x00, 0x02, 0x06, 0x01, 0x00, 0x04, 0x0b, 0x08, 0x00, 0x01, 0x00, 0x00, 0x00
        /*0020*/ 	.byte	0x00, 0x00, 0x00, 0x00


//--------------------- .nv.info._Z6kernelPf      --------------------------
	.section	.nv.info._Z6kernelPf,"",@"SHT_CUDA_INFO"
	.sectionflags	@""
	.align	4


	//----- nvinfo : EIATTR_CUDA_API_VERSION
	.align		4
        /*0000*/ 	.byte	0x04, 0x37
        /*0002*/ 	.short	(.L_8 - .L_7)
.L_7:
        /*0004*/ 	.word	0x00000082


	//----- nvinfo : EIATTR_KPARAM_INFO
	.align		4
.L_8:
        /*0008*/ 	.byte	0x04, 0x17
        /*000a*/ 	.short	(.L_10 - .L_9)
.L_9:
        /*000c*/ 	.word	0x00000000
        /*0010*/ 	.short	0x0000
        /*0012*/ 	.short	0x0000
        /*0014*/ 	.byte	0x00, 0xf5, 0x21, 0x00


	//----- nvinfo : EIATTR_SPARSE_MMA_MASK
	.align		4
.L_10:
        /*0018*/ 	.byte	0x03, 0x50
        /*001a*/ 	.short	0x0000


	//----- nvinfo : EIATTR_MAXREG_COUNT
	.align		4
        /*001c*/ 	.byte	0x03, 0x1b
        /*001e*/ 	.short	0x00ff


	//----- nvinfo : EIATTR_MERCURY_ISA_VERSION
	.align		4
        /*0020*/ 	.byte	0x03, 0x5f
        /*0022*/ 	.short	0x0101


	//----- nvinfo : EIATTR_VRC_CTA_INIT_COUNT
	.align		4
        /*0024*/ 	.byte	0x02, 0x4a
	.zero		1
	.zero		1


	//----- nvinfo : EIATTR_EXIT_INSTR_OFFSETS
	.align		4
        /*0028*/ 	.byte	0x04, 0x1c
        /*002a*/ 	.short	(.L_12 - .L_11)


	//   ....[0]....
.L_11:
        /*002c*/ 	.word	0x00000880


	//----- nvinfo : EIATTR_CRS_STACK_SIZE
	.align		4
.L_12:
        /*0030*/ 	.byte	0x04, 0x1e
        /*0032*/ 	.short	(.L_14 - .L_13)
.L_13:
        /*0034*/ 	.word	0x00000000


	//----- nvinfo : EIATTR_CBANK_PARAM_SIZE
	.align		4
.L_14:
        /*0038*/ 	.byte	0x03, 0x19
        /*003a*/ 	.short	0x0008


	//----- nvinfo : EIATTR_PARAM_CBANK
	.align		4
        /*003c*/ 	.byte	0x04, 0x0a
        /*003e*/ 	.short	(.L_16 - .L_15)
	.align		4
.L_15:
        /*0040*/ 	.word	index@(.nv.constant0._Z6kernelPf)
        /*0044*/ 	.short	0x0380
        /*0046*/ 	.short	0x0008


	//----- nvinfo : EIATTR_SW_WAR
	.align		4
.L_16:
        /*0048*/ 	.byte	0x04, 0x36
        /*004a*/ 	.short	(.L_18 - .L_17)
.L_17:
        /*004c*/ 	.word	0x00000008
.L_18:


//--------------------- .nv.callgraph             --------------------------
	.section	.nv.callgraph,"",@"SHT_CUDA_CALLGRAPH"
	.align	4
	.sectionentsize	8
	.align		4
        /*0000*/ 	.word	0x00000000
	.align		4
        /*0004*/ 	.word	0xffffffff
	.align		4
        /*0008*/ 	.word	0x00000000
	.align		4
        /*000c*/ 	.word	0xfffffffe
	.align		4
        /*0010*/ 	.word	0x00000000
	.align		4
        /*0014*/ 	.word	0xfffffffd
	.align		4
        /*0018*/ 	.word	0x00000000
	.align		4
        /*001c*/ 	.word	0xfffffffc


//--------------------- .nv.constant4             --------------------------
	.section	.nv.constant4,"a",@progbits
	.align	8
	.align		8
.nv.constant4:
        /*0000*/ 	.dword	__cudart_i2opi_f


//--------------------- .text._Z6kernelPf         --------------------------
	.section	.text._Z6kernelPf,"ax",@progbits
	.align	128
        .global         _Z6kernelPf
        .type           _Z6kernelPf,@function
        .size           _Z6kernelPf,(.L_x_6 - _Z6kernelPf)
        .other          _Z6kernelPf,@"STO_CUDA_ENTRY STV_DEFAULT"
_Z6kernelPf:
.text._Z6kernelPf:
[----:B------:R-:W-:Y:S01]  /*0000*/  LDC R1, c[0x0][0x37c] ;  /* 0x0000df00ff017b82 */ /* 0x000fe20000000800 */
[----:B------:R-:W0:Y:S07]  /*0010*/  S2R R3, SR_TID.X ;  /* 0x0000000000037919 */ /* 0x000e2e0000002100 */
[----:B------:R-:W0:Y:S01]  /*0020*/  S2UR UR4, SR_CTAID.X ;  /* 0x00000000000479c3 */ /* 0x000e220000002500 */
[----:B------:R-:W1:Y:S01]  /*0030*/  LDCU.64 UR6, c[0x0][0x358] ;  /* 0x00006b00ff0677ac */ /* 0x000e620008000a00 */
[----:B------:R-:W-:Y:S06]  /*0040*/  BSSY.RECONVERGENT B0, `(.L_x_0) ;  /* 0x000006e000007945 */ /* 0x000fec0003800200 */
[----:B------:R-:W0:Y:S02]  /*0050*/  LDC R2, c[0x0][0x360] ;  /* 0x0000d800ff027b82 */ /* 0x000e240000000800 */
[----:B0-----:R-:W-:-:S05]  /*0060*/  IMAD R2, R2, UR4, R3 ;  /* 0x0000000402027c24 */ /* 0x001fca000f8e0203 */
[----:B------:R-:W-:-:S05]  /*0070*/  I2FP.F32.S32 R0, R2 ;  /* 0x0000000200007245 */ /* 0x000fca0000201400 */
[----:B------:R-:W-:-:S04]  /*0080*/  FMUL R0, R0, 3.1415927410125732422 ;  /* 0x40490fdb00007820 */ /* 0x000fc80000400000 */
[----:B------:R-:W-:-:S04]  /*0090*/  FMUL R0, R0, 7.62939453125e-06 ;  /* 0x3700000000007820 */ /* 0x000fc80000400000 */
[C---:B------:R-:W-:Y:S01]  /*00a0*/  FMUL R3, R0.reuse, 0.63661974668502807617 ;  /* 0x3f22f98300037820 */ /* 0x040fe20000400000 */
[----:B------:R-:W-:-:S05]  /*00b0*/  FSETP.GE.AND P0, PT, |R0|, 105615, PT ;  /* 0x47ce47800000780b */ /* 0x000fca0003f06200 */
[----:B------:R-:W0:Y:S02]  /*00c0*/  F2I.NTZ R3, R3 ;  /* 0x0000000300037305 */ /* 0x000e240000203100 */
[----:B0-----:R-:W-:-:S05]  /*00d0*/  I2FP.F32.S32 R5, R3 ;  /* 0x0000000300057245 */ /* 0x001fca0000201400 */
[----:B------:R-:W-:-:S04]  /*00e0*/  FFMA R4, R5, -1.5707962512969970703, R0 ;  /* 0xbfc90fda05047823 */ /* 0x000fc80000000000 */
[----:B------:R-:W-:-:S04]  /*00f0*/  FFMA R4, R5, -7.5497894158615963534e-08, R4 ;  /* 0xb3a2216805047823 */ /* 0x000fc80000000004 */
[----:B------:R-:W-:Y:S01]  /*0100*/  FFMA R6, R5, -5.3903029534742383927e-15, R4 ;  /* 0xa7c234c505067823 */ /* 0x000fe20000000004 */
[----:B-1----:R-:W-:Y:S06]  /*0110*/  @!P0 BRA `(.L_x_1) ;  /* 0x0000000400808947 */ /* 0x002fec0003800000 */
[----:B------:R-:W-:-:S13]  /*0120*/  FSETP.NEU.AND P0, PT, |R0|, +INF , PT ;  /* 0x7f8000000000780b */ /* 0x000fda0003f0d200 */
[----:B------:R-:W-:Y:S01]  /*0130*/  @!P0 FMUL R6, RZ, R0 ;  /* 0x00000000ff068220 */ /* 0x000fe20000400000 */
[----:B------:R-:W-:Y:S01]  /*0140*/  @!P0 IMAD.MOV.U32 R3, RZ, RZ, RZ ;  /* 0x000000ffff038224 */ /* 0x000fe200078e00ff */
[----:B------:R-:W-:Y:S06]  /*0150*/  @!P0 BRA `(.L_x_1) ;  /* 0x0000000400708947 */ /* 0x000fec0003800000 */
[----:B------:R-:W-:Y:S01]  /*0160*/  IMAD.SHL.U32 R3, R0, 0x100, RZ ;  /* 0x0000010000037824 */ /* 0x000fe200078e00ff */
[----:B------:R-:W0:Y:S01]  /*0170*/  LDCU.64 UR8, c[0x4][URZ] ;  /* 0x01000000ff0877ac */ /* 0x000e220008000a00 */
[----:B------:R-:W-:Y:S02]  /*0180*/  IMAD.MOV.U32 R11, RZ, RZ, RZ ;  /* 0x000000ffff0b7224 */ /* 0x000fe400078e00ff */
[----:B------:R-:W-:Y:S01]  /*0190*/  IMAD.MOV.U32 R8, RZ, RZ, RZ ;  /* 0x000000ffff087224 */ /* 0x000fe200078e00ff */
[----:B------:R-:W-:Y:S01]  /*01a0*/  LOP3.LUT R3, R3, 0x80000000, RZ, 0xfc, !PT ;  /* 0x8000000003037812 */ /* 0x000fe200078efcff */
[----:B------:R-:W-:Y:S01]  /*01b0*/  UMOV UR5, URZ ;  /* 0x000000ff00057c82 */ /* 0x000fe20008000000 */
[----:B------:R-:W-:-:S05]  /*01c0*/  UMOV UR4, URZ ;  /* 0x000000ff00047c82 */ /* 0x000fca0008000000 */
.L_x_2:
[----:B0-----:R-:W-:Y:S01]  /*01d0*/  MOV R6, UR8 ;  /* 0x0000000800067c02 */ /* 0x001fe20008000f00 */
[----:B------:R-:W-:-:S05]  /*01e0*/  IMAD.U32 R7, RZ, RZ, UR9 ;  /* 0x00000009ff077e24 */ /* 0x000fca000f8e00ff */
[----:B------:R-:W2:Y:S01]  /*01f0*/  LDG.E.CONSTANT R4, desc[UR6][R6.64] ;  /* 0x0000000606047981 */ /* 0x000ea2000c1e9900 */
[----:B------:R-:W-:Y:S01]  /*0200*/  UIADD3 UR4, UPT, UPT, UR4, 0x1, URZ ;  /* 0x0000000104047890 */ /* 0x000fe2000fffe0ff */
[C---:B------:R-:W-:Y:S01]  /*0210*/  ISETP.EQ.AND P0, PT, R8.reuse, RZ, PT ;  /* 0x000000ff0800720c */ /* 0x040fe20003f02270 */
[----:B------:R-:W-:Y:S01]  /*0220*/  UIADD3 UR8, UP1, UPT, UR8, 0x4, URZ ;  /* 0x0000000408087890 */ /* 0x000fe2000ff3e0ff */
[C---:B------:R-:W-:Y:S01]  /*0230*/  ISETP.EQ.AND P1, PT, R8.reuse, 0x4, PT ;  /* 0x000000040800780c */ /* 0x040fe20003f22270 */
[----:B------:R-:W-:Y:S01]  /*0240*/  UISETP.NE.AND UP0, UPT, UR4, 0x6, UPT ;  /* 0x000000060400788c */ /* 0x000fe2000bf05270 */
[C---:B------:R-:W-:Y:S01]  /*0250*/  ISETP.EQ.AND P2, PT, R8.reuse, 0x8, PT ;  /* 0x000000080800780c */ /* 0x040fe20003f42270 */
[----:B------:R-:W-:Y:S01]  /*0260*/  UIADD3.X UR9, UPT, UPT, URZ, UR9, URZ, UP1, !UPT ;  /* 0x00000009ff097290 */ /* 0x000fe20008ffe4ff */
[C---:B------:R-:W-:Y:S02]  /*0270*/  ISETP.EQ.AND P3, PT, R8.reuse, 0xc, PT ;  /* 0x0000000c0800780c */ /* 0x040fe40003f62270 */
[----:B------:R-:W-:-:S02]  /*0280*/  ISETP.EQ.AND P4, PT, R8, 0x10, PT ;  /* 0x000000100800780c */ /* 0x000fc40003f82270 */
[C---:B------:R-:W-:Y:S01]  /*0290*/  ISETP.EQ.AND P5, PT, R8.reuse, 0x14, PT ;  /* 0x000000140800780c */ /* 0x040fe20003fa2270 */
[----:B------:R-:W-:Y:S02]  /*02a0*/  VIADD R8, R8, 0x4 ;  /* 0x0000000408087836 */ /* 0x000fe40000000000 */
[----:B--2---:R-:W-:-:S03]  /*02b0*/  IMAD.WIDE.U32 R4, R4, R3, RZ ;  /* 0x0000000304047225 */ /* 0x004fc600078e00ff */
[----:B------:R-:W-:-:S04]  /*02c0*/  IADD3 R4, P6, PT, R4, R11, RZ ;  /* 0x0000000b04047210 */ /* 0x000fc80007fde0ff */
[----:B------:R-:W-:Y:S01]  /*02d0*/  IADD3.X R11, PT, PT, R5, UR5, RZ, P6, !PT ;  /* 0x00000005050b7c10 */ /* 0x000fe2000b7fe4ff */
[--C-:B------:R-:W-:Y:S01]  /*02e0*/  @P0 IMAD.MOV.U32 R9, RZ, RZ, R4.reuse ;  /* 0x000000ffff090224 */ /* 0x100fe200078e0004 */
[----:B------:R-:W-:Y:S01]  /*02f0*/  @P3 MOV R13, R4 ;  /* 0x00000004000d3202 */ /* 0x000fe20000000f00 */
[--C-:B------:R-:W-:Y:S02]  /*0300*/  @P1 IMAD.MOV.U32 R10, RZ, RZ, R4.reuse ;  /* 0x000000ffff0a1224 */ /* 0x100fe400078e0004 */
[--C-:B------:R-:W-:Y:S02]  /*0310*/  @P2 IMAD.MOV.U32 R12, RZ, RZ, R4.reuse ;  /* 0x000000ffff0c2224 */ /* 0x100fe400078e0004 */
[--C-:B------:R-:W-:Y:S02]  /*0320*/  @P4 IMAD.MOV.U32 R14, RZ, RZ, R4.reuse ;  /* 0x000000ffff0e4224 */ /* 0x100fe400078e0004 */
[----:B------:R-:W-:Y:S01]  /*0330*/  @P5 IMAD.MOV.U32 R15, RZ, RZ, R4 ;  /* 0x000000ffff0f5224 */ /* 0x000fe200078e0004 */
[----:B------:R-:W-:Y:S06]  /*0340*/  BRA.U UP0, `(.L_x_2) ;  /* 0xfffffffd00a07547 */ /* 0x000fec000b83ffff */
[----:B------:R-:W-:Y:S01]  /*0350*/  SHF.R.U32.HI R3, RZ, 0x17, R0 ;  /* 0x00000017ff037819 */ /* 0x000fe20000011600 */
[----:B------:R-:W-:Y:S03]  /*0360*/  BSSY.RECONVERGENT B1, `(.L_x_3) ;  /* 0x0000029000017945 */ /* 0x000fe60003800200 */
[C---:B------:R-:W-:Y:S02]  /*0370*/  LOP3.LUT R4, R3.reuse, 0xe0, RZ, 0xc0, !PT ;  /* 0x000000e003047812 */ /* 0x040fe400078ec0ff */
[----:B------:R-:W-:-:S03]  /*0380*/  LOP3.LUT P6, RZ, R3, 0x1f, RZ, 0xc0, !PT ;  /* 0x0000001f03ff7812 */ /* 0x000fc600078cc0ff */
[----:B------:R-:W-:-:S05]  /*0390*/  VIADD R4, R4, 0xffffff80 ;  /* 0xffffff8004047836 */ /* 0x000fca0000000000 */
[----:B------:R-:W-:-:S04]  /*03a0*/  SHF.R.U32.HI R4, RZ, 0x5, R4 ;  /* 0x00000005ff047819 */ /* 0x000fc80000011604 */
[----:B------:R-:W-:-:S04]  /*03b0*/  LEA R6, -R4, RZ, 0x2 ;  /* 0x000000ff04067211 */ /* 0x000fc800078e11ff */
[C---:B------:R-:W-:Y:S02]  /*03c0*/  ISETP.EQ.AND P3, PT, R6.reuse, -0x18, PT ;  /* 0xffffffe80600780c */ /* 0x040fe40003f62270 */
[C---:B------:R-:W-:Y:S02]  /*03d0*/  ISETP.EQ.AND P4, PT, R6.reuse, -0x14, PT ;  /* 0xffffffec0600780c */ /* 0x040fe40003f82270 */
[C---:B------:R-:W-:Y:S02]  /*03e0*/  ISETP.EQ.AND P2, PT, R6.reuse, -0x10, PT ;  /* 0xfffffff00600780c */ /* 0x040fe40003f42270 */
[C---:B------:R-:W-:Y:S02]  /*03f0*/  ISETP.EQ.AND P1, PT, R6.reuse, -0xc, PT ;  /* 0xfffffff40600780c */ /* 0x040fe40003f22270 */
[C---:B------:R-:W-:Y:S02]  /*0400*/  ISETP.EQ.AND P0, PT, R6.reuse, -0x8, PT ;  /* 0xfffffff80600780c */ /* 0x040fe40003f02270 */
[----:B------:R-:W-:-:S03]  /*0410*/  ISETP.EQ.AND P5, PT, R6, RZ, PT ;  /* 0x000000ff0600720c */ /* 0x000fc60003fa2270 */
[--C-:B------:R-:W-:Y:S01]  /*0420*/  @P3 IMAD.MOV.U32 R4, RZ, RZ, R9.reuse ;  /* 0x000000ffff043224 */ /* 0x100fe200078e0009 */
[C---:B------:R-:W-:Y:S01]  /*0430*/  ISETP.EQ.AND P3, PT, R6.reuse, -0x4, PT ;  /* 0xfffffffc0600780c */ /* 0x040fe20003f62270 */
[----:B------:R-:W-:Y:S02]  /*0440*/  @P4 IMAD.MOV.U32 R5, RZ, RZ, R9 ;  /* 0x000000ffff054224 */ /* 0x000fe400078e0009 */
[--C-:B------:R-:W-:Y:S01]  /*0450*/  @P4 IMAD.MOV.U32 R4, RZ, RZ, R10.reuse ;  /* 0x000000ffff044224 */ /* 0x100fe200078e000a */
[----:B------:R-:W-:Y:S01]  /*0460*/  ISETP.EQ.AND P4, PT, R6, 0x4, PT ;  /* 0x000000040600780c */ /* 0x000fe20003f82270 */
[----:B------:R-:W-:Y:S01]  /*0470*/  @P2 IMAD.MOV.U32 R5, RZ, RZ, R10 ;  /* 0x000000ffff052224 */ /* 0x000fe200078e000a */
[----:B------:R-:W-:Y:S01]  /*0480*/  @P2 MOV R4, R12 ;  /* 0x0000000c00042202 */ /* 0x000fe20000000f00 */
[----:B------:R-:W-:Y:S02]  /*0490*/  @P1 IMAD.MOV.U32 R4, RZ, RZ, R13 ;  /* 0x000000ffff041224 */ /* 0x000fe400078e000d */
[----:B------:R-:W-:-:S02]  /*04a0*/  @P0 IMAD.MOV.U32 R4, RZ, RZ, R14 ;  /* 0x000000ffff040224 */ /* 0x000fc400078e000e */
[----:B------:R-:W-:Y:S02]  /*04b0*/  @P1 IMAD.MOV.U32 R5, RZ, RZ, R12 ;  /* 0x000000ffff051224 */ /* 0x000fe400078e000c */
[----:B------:R-:W-:Y:S02]  /*04c0*/  @P3 IMAD.MOV.U32 R4, RZ, RZ, R15 ;  /* 0x000000ffff043224 */ /* 0x000fe400078e000f */
[----:B------:R-:W-:Y:S02]  /*04d0*/  @P5 IMAD.MOV.U32 R4, RZ, RZ, R11 ;  /* 0x000000ffff045224 */ /* 0x000fe400078e000b */
[----:B------:R-:W-:Y:S01]  /*04e0*/  @P0 IMAD.MOV.U32 R5, RZ, RZ, R13 ;  /* 0x000000ffff050224 */ /* 0x000fe200078e000d */
[----:B------:R-:W-:Y:S01]  /*04f0*/  @P3 MOV R5, R14 ;  /* 0x0000000e00053202 */ /* 0x000fe20000000f00 */
[----:B------:R-:W-:Y:S01]  /*0500*/  @P5 IMAD.MOV.U32 R5, RZ, RZ, R15 ;  /* 0x000000ffff055224 */ /* 0x000fe200078e000f */
[----:B------:R-:W-:Y:S01]  /*0510*/  MOV R8, R4 ;  /* 0x0000000400087202 */ /* 0x000fe20000000f00 */
[----:B------:R-:W-:Y:S01]  /*0520*/  @P4 IMAD.MOV.U32 R5, RZ, RZ, R11 ;  /* 0x000000ffff054224 */ /* 0x000fe200078e000b */
[----:B------:R-:W-:Y:S06]  /*0530*/  @!P6 BRA `(.L_x_4) ;  /* 0x00000000002ce947 */ /* 0x000fec0003800000 */
[----:B------:R-:W-:Y:S01]  /*0540*/  @P2 IMAD.MOV.U32 R4, RZ, RZ, R9 ;  /* 0x000000ffff042224 */ /* 0x000fe200078e0009 */
[----:B------:R-:W-:Y:S01]  /*0550*/  LOP3.LUT R3, R3, 0x1f, RZ, 0xc0, !PT ;  /* 0x0000001f03037812 */ /* 0x000fe200078ec0ff */
[----:B------:R-:W-:Y:S02]  /*0560*/  @P1 IMAD.MOV.U32 R4, RZ, RZ, R10 ;  /* 0x000000ffff041224 */ /* 0x000fe400078e000a */
[----:B------:R-:W-:Y:S01]  /*0570*/  @P0 IMAD.MOV.U32 R4, RZ, RZ, R12 ;  /* 0x000000ffff040224 */ /* 0x000fe200078e000c */
[----:B------:R-:W-:Y:S02]  /*0580*/  ISETP.EQ.AND P0, PT, R6, 0x8, PT ;  /* 0x000000080600780c */ /* 0x000fe40003f02270 */
[----:B------:R-:W-:Y:S01]  /*0590*/  @P3 MOV R4, R13 ;  /* 0x0000000d00043202 */ /* 0x000fe20000000f00 */
[----:B------:R-:W-:Y:S01]  /*05a0*/  @P5 IMAD.MOV.U32 R4, RZ, RZ, R14 ;  /* 0x000000ffff045224 */ /* 0x000fe200078e000e */
[----:B------:R-:W-:Y:S01]  /*05b0*/  SHF.L.W.U32.HI R8, R5, R3, R8 ;  /* 0x0000000305087219 */ /* 0x000fe20000010e08 */
[----:B------:R-:W-:-:S08]  /*05c0*/  @P4 IMAD.MOV.U32 R4, RZ, RZ, R15 ;  /* 0x000000ffff044224 */ /* 0x000fd000078e000f */
[----:B------:R-:W-:-:S05]  /*05d0*/  @P0 IMAD.MOV.U32 R4, RZ, RZ, R11 ;  /* 0x000000ffff040224 */ /* 0x000fca00078e000b */
[----:B------:R-:W-:-:S07]  /*05e0*/  SHF.L.W.U32.HI R5, R4, R3, R5 ;  /* 0x0000000304057219 */ /* 0x000fce0000010e05 */
.L_x_4:
[----:B------:R-:W-:Y:S05]  /*05f0*/  BSYNC.RECONVERGENT B1 ;  /* 0x0000000000017941 */ /* 0x000fea0003800200 */
.L_x_3:
[C---:B------:R-:W-:Y:S01]  /*0600*/  SHF.L.W.U32.HI R9, R5.reuse, 0x2, R8 ;  /* 0x0000000205097819 */ /* 0x040fe20000010e08 */
[----:B------:R-:W-:Y:S01]  /*0610*/  UMOV UR4, 0x54442d19 ;  /* 0x54442d1900047882 */ /* 0x000fe20000000000 */
[----:B------:R-:W-:Y:S01]  /*0620*/  SHF.L.U32 R5, R5, 0x2, RZ ;  /* 0x0000000205057819 */ /* 0x000fe200000006ff */
[----:B------:R-:W-:Y:S01]  /*0630*/  UMOV UR5, 0x3bf921fb ;  /* 0x3bf921fb00057882 */ /* 0x000fe20000000000 */
[----:B------:R-:W-:Y:S02]  /*0640*/  SHF.R.S32.HI R4, RZ, 0x1f, R9 ;  /* 0x0000001fff047819 */ /* 0x000fe40000011409 */
[----:B------:R-:W-:Y:S02]  /*0650*/  ISETP.GE.AND P0, PT, R0, RZ, PT ;  /* 0x000000ff0000720c */ /* 0x000fe40003f06270 */
[C---:B------:R-:W-:Y:S02]  /*0660*/  LOP3.LUT R6, R4.reuse, R5, RZ, 0x3c, !PT ;  /* 0x0000000504067212 */ /* 0x040fe400078e3cff */
[----:B------:R-:W-:-:S02]  /*0670*/  LOP3.LUT R7, R4, R9, RZ, 0x3c, !PT ;  /* 0x0000000904077212 */ /* 0x000fc400078e3cff */
[----:B------:R-:W-:Y:S02]  /*0680*/  SHF.R.U32.HI R3, RZ, 0x1e, R8 ;  /* 0x0000001eff037819 */ /* 0x000fe40000011608 */
[----:B------:R-:W0:Y:S01]  /*0690*/  I2F.F64.S64 R4, R6 ;  /* 0x0000000600047312 */ /* 0x000e220000301c00 */
[C---:B------:R-:W-:Y:S02]  /*06a0*/  LOP3.LUT R0, R9.reuse, R0, RZ, 0x3c, !PT ;  /* 0x0000000009007212 */ /* 0x040fe400078e3cff */
[----:B------:R-:W-:Y:S02]  /*06b0*/  LEA.HI R3, R9, R3, RZ, 0x1 ;  /* 0x0000000309037211 */ /* 0x000fe400078f08ff */
[----:B------:R-:W-:-:S03]  /*06c0*/  ISETP.GE.AND P1, PT, R0, RZ, PT ;  /* 0x000000ff0000720c */ /* 0x000fc60003f26270 */
[----:B------:R-:W-:-:S04]  /*06d0*/  IMAD.MOV R0, RZ, RZ, -R3 ;  /* 0x000000ffff007224 */ /* 0x000fc800078e0a03 */
[----:B------:R-:W-:Y:S01]  /*06e0*/  @!P0 IMAD.MOV.U32 R3, RZ, RZ, R0 ;  /* 0x000000ffff038224 */ /* 0x000fe200078e0000 */
[----:B0-----:R-:W-:-:S10]  /*06f0*/  DMUL R4, R4, UR4 ;  /* 0x0000000404047c28 */ /* 0x001fd40008000000 */
[----:B------:R-:W0:Y:S02]  /*0700*/  F2F.F32.F64 R4, R4 ;  /* 0x0000000400047310 */ /* 0x000e240000301000 */
[----:B0-----:R-:W-:-:S07]  /*0710*/  FSEL R6, -R4, R4, !P1 ;  /* 0x0000000404067208 */ /* 0x001fce0004800100 */
.L_x_1:
[----:B------:R-:W-:Y:S05]  /*0720*/  BSYNC.RECONVERGENT B0 ;  /* 0x0000000000007941 */ /* 0x000fea0003800200 */
.L_x_0:
[----:B------:R-:W-:Y:S02]  /*0730*/  IMAD.MOV.U32 R0, RZ, RZ, 0x37cbac00 ;  /* 0x37cbac00ff007424 */ /* 0x000fe400078e00ff */
[----:B------:R-:W-:Y:S01]  /*0740*/  FMUL R7, R6, R6 ;  /* 0x0000000606077220 */ /* 0x000fe20000400000 */
[C---:B------:R-:W-:Y:S01]  /*0750*/  LOP3.LUT R8, R3.reuse, 0x1, RZ, 0xc0, !PT ;  /* 0x0000000103087812 */ /* 0x040fe200078ec0ff */
[----:B------:R-:W0:Y:S01]  /*0760*/  LDC.64 R4, c[0x0][0x380] ;  /* 0x0000e000ff047b82 */ /* 0x000e220000000a00 */
[----:B------:R-:W-:Y:S02]  /*0770*/  VIADD R3, R3, 0x1 ;  /* 0x0000000103037836 */ /* 0x000fe40000000000 */
[----:B------:R-:W-:Y:S01]  /*0780*/  FFMA R0, R7, R0, -0.0013887860113754868507 ;  /* 0xbab607ed07007423 */ /* 0x000fe20000000000 */
[----:B------:R-:W-:Y:S01]  /*0790*/  ISETP.NE.U32.AND P0, PT, R8, 0x1, PT ;  /* 0x000000010800780c */ /* 0x000fe20003f05070 */
[----:B------:R-:W-:Y:S01]  /*07a0*/  IMAD.MOV.U32 R9, RZ, RZ, 0x3e2aaaa8 ;  /* 0x3e2aaaa8ff097424 */ /* 0x000fe200078e00ff */
[----:B------:R-:W-:-:S02]  /*07b0*/  MOV R8, 0x3c0885e4 ;  /* 0x3c0885e400087802 */ /* 0x000fc40000000f00 */
[----:B------:R-:W-:Y:S02]  /*07c0*/  FSEL R0, R0, -0.00019574658654164522886, P0 ;  /* 0xb94d415300007808 */ /* 0x000fe40000000000 */
[----:B------:R-:W-:Y:S02]  /*07d0*/  FSEL R8, R8, 0.041666727513074874878, !P0 ;  /* 0x3d2aaabb08087808 */ /* 0x000fe40004000000 */
[----:B------:R-:W-:Y:S02]  /*07e0*/  LOP3.LUT P1, RZ, R3, 0x2, RZ, 0xc0, !PT ;  /* 0x0000000203ff7812 */ /* 0x000fe4000782c0ff */
[----:B------:R-:W-:Y:S01]  /*07f0*/  FSEL R3, -R9, -0.4999999701976776123, !P0 ;  /* 0xbeffffff09037808 */ /* 0x000fe20004000100 */
[----:B------:R-:W-:Y:S01]  /*0800*/  FFMA R8, R7, R0, R8 ;  /* 0x0000000007087223 */ /* 0x000fe20000000008 */
[----:B------:R-:W-:-:S03]  /*0810*/  FSEL R0, R6, 1, !P0 ;  /* 0x3f80000006007808 */ /* 0x000fc60004000000 */
[C---:B------:R-:W-:Y:S02]  /*0820*/  FFMA R3, R7.reuse, R8, R3 ;  /* 0x0000000807037223 */ /* 0x040fe40000000003 */
[----:B------:R-:W-:-:S04]  /*0830*/  FFMA R7, R7, R0, RZ ;  /* 0x0000000007077223 */ /* 0x000fc800000000ff */
[----:B------:R-:W-:Y:S01]  /*0840*/  FFMA R3, R7, R3, R0 ;  /* 0x0000000307037223 */ /* 0x000fe20000000000 */
[----:B0-----:R-:W-:-:S04]  /*0850*/  IMAD.WIDE R4, R2, 0x4, R4 ;  /* 0x0000000402047825 */ /* 0x001fc800078e0204 */
[----:B------:R-:W-:-:S05]  /*0860*/  @P1 FADD R3, RZ, -R3 ;  /* 0x80000003ff031221 */ /* 0x000fca0000000000 */
[----:B------:R-:W-:Y:S01]  /*0870*/  STG.E desc[UR6][R4.64], R3 ;  /* 0x0000000304007986 */ /* 0x000fe2000c101906 */
[----:B------:R-:W-:Y:S05]  /*0880*/  EXIT ;  /* 0x000000000000794d */ /* 0x000fea0003800000 */
.L_x_5:
[----:B------:R-:W-:-:S00]  /*0890*/  BRA `(.L_x_5) ;  /* 0xfffffffc00fc7947 */ /* 0x000fc0000383ffff */
[----:B------:R-:W-:-:S00]  /*08a0*/  NOP ;  /* 0x0000000000007918 */ /* 0x000fc00000000000 */
        /* <DEDUP_REMOVED lines=13> */
.L_x_6:


//--------------------- .nv.global.init           --------------------------
	.section	.nv.global.init,"aw",@progbits
	.align	4
.nv.global.init:
	.type		__cudart_i2opi_f,@object
	.size		__cudart_i2opi_f,(.L_0 - __cudart_i2opi_f)
__cudart_i2opi_f:
        /*0000*/ 	.byte	0x41, 0x90, 0x43, 0x3c, 0x99, 0x95, 0x62, 0xdb, 0xc0, 0xdd, 0x34, 0xf5, 0xd1, 0x57, 0x27, 0xfc
        /*0010*/ 	.byte	0x29, 0x15, 0x44, 0x4e, 0x6e, 0x83, 0xf9, 0xa2
.L_0:


//--------------------- .nv.shared.reserved.0     --------------------------
	.section	.nv.shared.reserved.0,"aw",@nobits
	.weak		__nv_reservedSMEM_offset_0_alias
	.size		__nv_reservedSMEM_offset_0_alias, 0, 64
	.other		__nv_reservedSMEM_offset_0_alias,@"STO_CUDA_RESERVED_SHARED STV_DEFAULT"
__nv_reservedSMEM_offset_0_alias:
	.zero		0
	.zero		64


//--------------------- .nv.constant0._Z6kernelPf --------------------------
	.section	.nv.constant0._Z6kernelPf,"a",@progbits
	.sectionflags	@""
	.align	4
.nv.constant0._Z6kernelPf:
	.zero		904


//--------------------- SYMBOLS --------------------------

	.type		.nv.reservedSmem.offset0,@object
	.size		.nv.reservedSmem.offset0,0x4
